	.headerflags	@"EF_CUDA_TEXMODE_UNIFIED EF_CUDA_64BIT_ADDRESS EF_CUDA_ACCELERATORS EF_CUDA_SM90 EF_CUDA_VIRTUAL_SM(EF_CUDA_SM90)"
	.elftype	@"ET_EXEC"


//--------------------- .nv.info                  --------------------------
	.section	.nv.info,"",@"SHT_CUDA_INFO"
	.align	4


	//----- nvinfo : EIATTR_REGCOUNT
	.align		4
        /*0000*/ 	.byte	0x04, 0x2f
        /*0002*/ 	.short	(.L_1 - .L_0)
	.align		4
.L_0:
        /*0004*/ 	.word	index@(triton_poi_fused__prelu_kernel_convolution_sub_1)
        /*0008*/ 	.word	0x00000014


	//----- nvinfo : EIATTR_MIN_STACK_SIZE
	.align		4
.L_1:
        /*000c*/ 	.byte	0x04, 0x12
        /*000e*/ 	.short	(.L_3 - .L_2)
	.align		4
.L_2:
        /*0010*/ 	.word	index@(triton_poi_fused__prelu_kernel_convolution_sub_1)
        /*0014*/ 	.word	0x00000000


	//----- nvinfo : EIATTR_FRAME_SIZE
	.align		4
.L_3:
        /*0018*/ 	.byte	0x04, 0x11
        /*001a*/ 	.short	(.L_5 - .L_4)
	.align		4
.L_4:
        /*001c*/ 	.word	index@(triton_poi_fused__prelu_kernel_convolution_sub_1)
        /*0020*/ 	.word	0x00000000


	//----- nvinfo : EIATTR_MIN_STACK_SIZE
	.align		4
.L_5:
        /*0024*/ 	.byte	0x04, 0x12
        /*0026*/ 	.short	(.L_7 - .L_6)
	.align		4
.L_6:
        /*0028*/ 	.word	index@(triton_poi_fused__prelu_kernel_convolution_sub_1)
        /*002c*/ 	.word	0x00000000
.L_7:


//--------------------- .nv.info.triton_poi_fused__prelu_kernel_convolution_sub_1 --------------------------
	.section	.nv.info.triton_poi_fused__prelu_kernel_convolution_sub_1,"",@"SHT_CUDA_INFO"
	.sectionflags	@""
	.align	4


	//----- nvinfo : EIATTR_CUDA_API_VERSION
	.align		4
        /*0000*/ 	.byte	0x04, 0x37
        /*0002*/ 	.short	(.L_9 - .L_8)
.L_8:
        /*0004*/ 	.word	0x0000007c


	//----- nvinfo : EIATTR_KPARAM_INFO
	.align		4
.L_9:
        /*0008*/ 	.byte	0x04, 0x17
        /*000a*/ 	.short	(.L_11 - .L_10)
.L_10:
        /*000c*/ 	.word	0x00000000
        /*0010*/ 	.short	0x0005
        /*0012*/ 	.short	0x0028
        /*0014*/ 	.byte	0x00, 0xf0, 0x11, 0x00


	//----- nvinfo : EIATTR_KPARAM_INFO
	.align		4
.L_11:
        /*0018*/ 	.byte	0x04, 0x17
        /*001a*/ 	.short	(.L_13 - .L_12)
.L_12:
        /*001c*/ 	.word	0x00000000
        /*0020*/ 	.short	0x0004
        /*0022*/ 	.short	0x0020
        /*0024*/ 	.byte	0x00, 0xf4, 0x21, 0x00


	//----- nvinfo : EIATTR_KPARAM_INFO
	.align		4
.L_13:
        /*0028*/ 	.byte	0x04, 0x17
        /*002a*/ 	.short	(.L_15 - .L_14)
.L_14:
        /*002c*/ 	.word	0x00000000
        /*0030*/ 	.short	0x0003
        /*0032*/ 	.short	0x0018
        /*0034*/ 	.byte	0x00, 0xf4, 0x21, 0x00


	//----- nvinfo : EIATTR_KPARAM_INFO
	.align		4
.L_15:
        /*0038*/ 	.byte	0x04, 0x17
        /*003a*/ 	.short	(.L_17 - .L_16)
.L_16:
        /*003c*/ 	.word	0x00000000
        /*0040*/ 	.short	0x0002
        /*0042*/ 	.short	0x0010
        /*0044*/ 	.byte	0x00, 0xf4, 0x21, 0x00


	//----- nvinfo : EIATTR_KPARAM_INFO
	.align		4
.L_17:
        /*0048*/ 	.byte	0x04, 0x17
        /*004a*/ 	.short	(.L_19 - .L_18)
.L_18:
        /*004c*/ 	.word	0x00000000
        /*0050*/ 	.short	0x0001
        /*0052*/ 	.short	0x0008
        /*0054*/ 	.byte	0x00, 0xf4, 0x21, 0x00


	//----- nvinfo : EIATTR_KPARAM_INFO
	.align		4
.L_19:
        /*0058*/ 	.byte	0x04, 0x17
        /*005a*/ 	.short	(.L_21 - .L_20)
.L_20:
        /*005c*/ 	.word	0x00000000
        /*0060*/ 	.short	0x0000
        /*0062*/ 	.short	0x0000
        /*0064*/ 	.byte	0x00, 0xf4, 0x21, 0x00


	//----- nvinfo : EIATTR_SPARSE_MMA_MASK
	.align		4
.L_21:
        /*0068*/ 	.byte	0x03, 0x50
        /*006a*/ 	.short	0x0000


	//----- nvinfo : EIATTR_MAXREG_COUNT
	.align		4
        /*006c*/ 	.byte	0x03, 0x1b
        /*006e*/ 	.short	0x00ff


	//----- nvinfo : EIATTR_EXIT_INSTR_OFFSETS
	.align		4
        /*0070*/ 	.byte	0x04, 0x1c
        /*0072*/ 	.short	(.L_23 - .L_22)


	//   ....[0]....
.L_22:
        /*0074*/ 	.word	0x00000230


	//   ....[1]....
        /*0078*/ 	.word	0x00000250


	//----- nvinfo : EIATTR_REQNTID
	.align		4
.L_23:
        /*007c*/ 	.byte	0x04, 0x10
        /*007e*/ 	.short	(.L_25 - .L_24)
.L_24:
        /*0080*/ 	.word	0x00000080
        /*0084*/ 	.word	0x00000001
        /*0088*/ 	.word	0x00000001


	//----- nvinfo : EIATTR_CBANK_PARAM_SIZE
	.align		4
.L_25:
        /*008c*/ 	.byte	0x03, 0x19
        /*008e*/ 	.short	0x002c


	//----- nvinfo : EIATTR_PARAM_CBANK
	.align		4
        /*0090*/ 	.byte	0x04, 0x0a
        /*0092*/ 	.short	(.L_27 - .L_26)
	.align		4
.L_26:
        /*0094*/ 	.word	index@(.nv.constant0.triton_poi_fused__prelu_kernel_convolution_sub_1)
        /*0098*/ 	.short	0x0210
        /*009a*/ 	.short	0x002c


	//----- nvinfo : EIATTR_SW_WAR
	.align		4
.L_27:
        /*009c*/ 	.byte	0x04, 0x36
        /*009e*/ 	.short	(.L_29 - .L_28)
.L_28:
        /*00a0*/ 	.word	0x00000008
.L_29:


//--------------------- .nv.callgraph             --------------------------
	.section	.nv.callgraph,"",@"SHT_CUDA_CALLGRAPH"
	.align	4
	.sectionentsize	8
	.align		4
        /*0000*/ 	.word	0x00000000
	.align		4
        /*0004*/ 	.word	0xffffffff
	.align		4
        /*0008*/ 	.word	0x00000000
	.align		4
        /*000c*/ 	.word	0xfffffffe
	.align		4
        /*0010*/ 	.word	0x00000000
	.align		4
        /*0014*/ 	.word	0xfffffffd
	.align		4
        /*0018*/ 	.word	0x00000000
	.align		4
        /*001c*/ 	.word	0xfffffffc


//--------------------- .text.triton_poi_fused__prelu_kernel_convolution_sub_1 --------------------------
	.section	.text.triton_poi_fused__prelu_kernel_convolution_sub_1,"ax",@progbits
	.align	128
        .global         triton_poi_fused__prelu_kernel_convolution_sub_1
        .type           triton_poi_fused__prelu_kernel_convolution_sub_1,@function
        .size           triton_poi_fused__prelu_kernel_convolution_sub_1,(.L_x_1 - triton_poi_fused__prelu_kernel_convolution_sub_1)
        .other          triton_poi_fused__prelu_kernel_convolution_sub_1,@"STO_CUDA_ENTRY STV_DEFAULT"
triton_poi_fused__prelu_kernel_convolution_sub_1:
.text.triton_poi_fused__prelu_kernel_convolution_sub_1:
[----:B------:R-:W0:Y:S02]  /*0000*/  LDC R1, c[0x0][0x28] ;  /* 0x00000a00ff017b82 */ /* 0x000e240000000800 */
[----:B------:R-:W1:Y:S01]  /*0010*/  S2R R0, SR_TID.X ;  /* 0x0000000000007919 */ /* 0x000e620000002100 */
[----:B------:R-:W2:Y:S01]  /*0020*/  LDC.64 R4, c[0x0][0x218] ;  /* 0x00008600ff047b82 */ /* 0x000ea20000000a00 */
[----:B------:R-:W-:Y:S01]  /*0030*/  CS2R R12, SRZ ;  /* 0x00000000000c7805 */ /* 0x000fe2000001ff00 */
[----:B------:R-:W-:Y:S01]  /*0040*/  ULDC.64 UR4, c[0x0][0x208] ;  /* 0x0000820000047ab9 */ /* 0x000fe20000000a00 */
[----:B------:R-:W3:Y:S01]  /*0050*/  S2R R3, SR_CTAID.X ;  /* 0x0000000000037919 */ /* 0x000ee20000002500 */
[----:B-1----:R-:W-:Y:S02]  /*0060*/  LOP3.LUT R0, R0, 0x7f, RZ, 0xc0, !PT ;  /* 0x0000007f00007812 */ /* 0x002fe400078ec0ff */
[----:B---3--:R-:W-:-:S03]  /*0070*/  SHF.R.S32.HI R7, RZ, 0x18, R3 ;  /* 0x00000018ff077819 */ /* 0x008fc60000011403 */
[----:B------:R-:W-:Y:S02]  /*0080*/  IMAD R0, R3, 0x80, R0 ;  /* 0x0000008003007824 */ /* 0x000fe400078e0200 */
[----:B------:R-:W1:Y:S01]  /*0090*/  LDC.64 R2, c[0x0][0x210] ;  /* 0x00008400ff027b82 */ /* 0x000e620000000a00 */
[----:B------:R-:W-:Y:S02]  /*00a0*/  SGXT R7, R7, 0x1 ;  /* 0x000000010707781a */ /* 0x000fe40000000200 */
[----:B------:R-:W-:Y:S02]  /*00b0*/  ISETP.GE.AND P1, PT, R0, 0x100, PT ;  /* 0x000001000000780c */ /* 0x000fe40003f26270 */
[----:B------:R-:W-:-:S04]  /*00c0*/  LEA.HI R7, R7, R0, RZ, 0x4 ;  /* 0x0000000007077211 */ /* 0x000fc800078f20ff */
[----:B------:R-:W-:Y:S02]  /*00d0*/  SHF.R.S32.HI R10, RZ, 0x4, R7 ;  /* 0x00000004ff0a7819 */ /* 0x000fe40000011407 */
[----:B------:R-:W3:Y:S02]  /*00e0*/  LDC.64 R6, c[0x0][0x220] ;  /* 0x00008800ff067b82 */ /* 0x000ee40000000a00 */
[----:B------:R-:W-:-:S04]  /*00f0*/  LEA.HI R8, R10, R10, RZ, 0x2 ;  /* 0x0000000a0a087211 */ /* 0x000fc800078f10ff */
[----:B------:R-:W-:Y:S02]  /*0100*/  LOP3.LUT R11, R8, 0xfffffffc, RZ, 0xc0, !PT ;  /* 0xfffffffc080b7812 */ /* 0x000fe400078ec0ff */
[----:B------:R-:W4:Y:S03]  /*0110*/  LDC.64 R8, c[0x0][0x228] ;  /* 0x00008a00ff087b82 */ /* 0x000f260000000a00 */
[----:B------:R-:W-:Y:S02]  /*0120*/  IMAD.IADD R11, R10, 0x1, -R11 ;  /* 0x000000010a0b7824 */ /* 0x000fe400078e0a0b */
[----:B-1----:R-:W-:-:S04]  /*0130*/  IMAD.WIDE R2, R0, 0x4, R2 ;  /* 0x0000000400027825 */ /* 0x002fc800078e0202 */
[----:B--2---:R-:W-:Y:S01]  /*0140*/  IMAD.WIDE R4, R11, 0x4, R4 ;  /* 0x000000040b047825 */ /* 0x004fe200078e0204 */
[----:B------:R-:W2:Y:S01]  /*0150*/  @!P1 LDG.E R12, desc[UR4][R2.64] ;  /* 0x00000004020c9981 */ /* 0x000ea2000c1e1900 */
[----:B------:R-:W1:Y:S03]  /*0160*/  LDC.64 R10, c[0x0][0x230] ;  /* 0x00008c00ff0a7b82 */ /* 0x000e660000000a00 */
[----:B------:R1:W2:Y:S04]  /*0170*/  @!P1 LDG.E.EL R13, desc[UR4][R4.64] ;  /* 0x00000004040d9981 */ /* 0x0002a8000c2e1900 */
[----:B---3--:R-:W3:Y:S01]  /*0180*/  LDG.E R6, desc[UR4][R6.64] ;  /* 0x0000000406067981 */ /* 0x008ee2000c1e1900 */
[----:B------:R-:W-:-:S02]  /*0190*/  IMAD.MOV.U32 R14, RZ, RZ, RZ ;  /* 0x000000ffff0e7224 */ /* 0x000fc400078e00ff */
[----:B----4-:R-:W-:-:S05]  /*01a0*/  IMAD.WIDE R8, R0, 0x4, R8 ;  /* 0x0000000400087825 */ /* 0x010fca00078e0208 */
[----:B------:R-:W4:Y:S01]  /*01b0*/  @!P1 LDG.E R14, desc[UR4][R8.64] ;  /* 0x00000004080e9981 */ /* 0x000f22000c1e1900 */
[----:B-1----:R-:W-:-:S04]  /*01c0*/  IMAD.WIDE R4, R0, 0x4, R10 ;  /* 0x0000000400047825 */ /* 0x002fc800078e020a */
[----:B--2---:R-:W-:Y:S01]  /*01d0*/  FADD R17, R13, R12 ;  /* 0x0000000c0d117221 */ /* 0x004fe20000000000 */
[----:B------:R-:W-:-:S03]  /*01e0*/  FSETP.GT.AND P0, PT, R12, -R13, PT ;  /* 0x8000000d0c00720b */ /* 0x000fc60003f04000 */
[----:B---3--:R-:W-:Y:S01]  /*01f0*/  FMUL R15, R6, R17 ;  /* 0x00000011060f7220 */ /* 0x008fe20000400000 */
[----:B------:R1:W-:Y:S04]  /*0200*/  @!P1 STG.E desc[UR4][R2.64], R17 ;  /* 0x0000001102009986 */ /* 0x0003e8000c101904 */
[----:B------:R-:W-:-:S05]  /*0210*/  FSEL R15, R17, R15, P0 ;  /* 0x0000000f110f7208 */ /* 0x000fca0000000000 */
[----:B----4-:R-:W-:Y:S01]  /*0220*/  FADD R15, R15, -R14 ;  /* 0x8000000e0f0f7221 */ /* 0x010fe20000000000 */
[----:B------:R-:W-:Y:S06]  /*0230*/  @P1 EXIT ;  /* 0x000000000000194d */ /* 0x000fec0003800000 */
[----:B------:R-:W-:Y:S01]  /*0240*/  STG.E desc[UR4][R4.64], R15 ;  /* 0x0000000f04007986 */ /* 0x000fe2000c101904 */
[----:B------:R-:W-:Y:S05]  /*0250*/  EXIT ;  /* 0x000000000000794d */ /* 0x000fea0003800000 */
.L_x_0:
[----:B------:R-:W-:-:S00]  /*0260*/  BRA `(.L_x_0) ;  /* 0xfffffffc00fc7947 */ /* 0x000fc0000383ffff */
[----:B------:R-:W-:-:S00]  /*0270*/  NOP ;  /* 0x0000000000007918 */ /* 0x000fc00000000000 */
        /* <DEDUP_REMOVED lines=8> */
.L_x_1:


//--------------------- .nv.constant0.triton_poi_fused__prelu_kernel_convolution_sub_1 --------------------------
	.section	.nv.constant0.triton_poi_fused__prelu_kernel_convolution_sub_1,"a",@progbits
	.sectionflags	@""
	.align	4
.nv.constant0.triton_poi_fused__prelu_kernel_convolution_sub_1:
	.zero		572
